//
// Generated by NVIDIA NVVM Compiler
//
// Compiler Build ID: CL-36424714
// Cuda compilation tools, release 13.0, V13.0.88
// Based on NVVM 20.0.0
//

.version 9.0
.target sm_100
.address_size 64

	// .globl	_Z6kernelv
.extern .func  (.param .b32 func_retval0) vprintf
(
	.param .b64 vprintf_param_0,
	.param .b64 vprintf_param_1
)
;
.global .align 1 .b8 $str[36] = {73, 110, 32, 100, 101, 118, 105, 99, 101, 32, 102, 117, 110, 99, 116, 105, 111, 110, 58, 32, 97, 32, 61, 32, 37, 100, 44, 32, 98, 32, 61, 32, 37, 102, 10};

.visible .entry _Z6kernelv()
{
	.local .align 16 .b8 	__local_depot0[16];
	.reg .b64 	%SP;
	.reg .b64 	%SPL;
	.reg .b32 	%r<4>;
	.reg .b64 	%rd<6>;

	mov.u64 	%SPL, __local_depot0;
	cvta.local.u64 	%SP, %SPL;
	add.u64 	%rd1, %SP, 0;
	add.u64 	%rd2, %SPL, 0;
	mov.b32 	%r1, 42;
	st.local.u32 	[%rd2], %r1;
	mov.b64 	%rd3, 4614253070451212288;
	st.local.u64 	[%rd2+8], %rd3;
	mov.u64 	%rd4, $str;
	cvta.global.u64 	%rd5, %rd4;
	{ // callseq 0, 0
	.param .b64 param0;
	st.param.b64 	[param0], %rd5;
	.param .b64 param1;
	st.param.b64 	[param1], %rd1;
	.param .b32 retval0;
	call.uni (retval0), 
	vprintf, 
	(
	param0, 
	param1
	);
	ld.param.b32 	%r2, [retval0];
	} // callseq 0
	ret;

}


// ===== COMPILED SASS (sm_100) =====

	.target	sm_100

	.elftype	@"ET_EXEC"


//--------------------- .note.nv.tkinfo           --------------------------
	.section	.note.nv.tkinfo,"",@"SHT_NOTE"
	.sectionflags	@"SHF_NOTE_NV_TKINFO"
	.tkinfo
        /*0018*/ 	.word	0x00000002
        /*0030*/ 	.string	""
        /*0030*/ 	.string	"ptxas"
        /*0030*/ 	.string	"Cuda compilation tools, release 13.0, V13.0.88"
        /*0030*/ 	.string	"Build cuda_13.0.r13.0/compiler.36424714_0"
        /*0030*/ 	.string	"-arch sm_100 -m 64 "



//--------------------- .note.nv.cuinfo           --------------------------
	.section	.note.nv.cuinfo,"",@"SHT_NOTE"
	.sectionflags	@"SHF_NOTE_NV_CUINFO"
        /*0018*/ 	.short	0x0002
        /*001a*/ 	.short	0x0064
        /*001c*/ 	.short	0x0082
	.zero		2


//--------------------- .nv.info                  --------------------------
	.section	.nv.info,"",@"SHT_CUDA_INFO"
	.align	4


	//----- nvinfo : EIATTR_REGCOUNT
	.align		4
        /*0000*/ 	.byte	0x04, 0x2f
        /*0002*/ 	.short	(.L_2 - .L_1)
	.align		4
.L_1:
        /*0004*/ 	.word	index@(_Z6kernelv)
        /*0008*/ 	.word	0x00000018


	//----- nvinfo : EIATTR_FRAME_SIZE
	.align		4
.L_2:
        /*000c*/ 	.byte	0x04, 0x11
        /*000e*/ 	.short	(.L_4 - .L_3)
	.align		4
.L_3:
        /*0010*/ 	.word	index@(_Z6kernelv)
        /*0014*/ 	.word	0x00000010


	//----- nvinfo : EIATTR_MIN_STACK_SIZE
	.align		4
.L_4:
        /*0018*/ 	.byte	0x04, 0x12
        /*001a*/ 	.short	(.L_6 - .L_5)
	.align		4
.L_5:
        /*001c*/ 	.word	index@(_Z6kernelv)
        /*0020*/ 	.word	0x00000010
.L_6:


//--------------------- .nv.compat                --------------------------
	.section	.nv.compat,"",@"SHT_CUDA_COMPAT_INFO"
	.align	4
        /*0000*/ 	.byte	0x02, 0x09, 0x00, 0x00, 0x02, 0x02, 0x01, 0x00, 0x02, 0x05, 0x05, 0x00, 0x03, 0x07, 0x01, 0x01
        /*0010*/ 	.byte	0x02, 0x03, 0x00, 0x00, 0x02, 0x06, 0x01, 0x00, 0x04, 0x0b, 0x08, 0x00, 0x09, 0x00, 0x00, 0x00
        /*0020*/ 	.byte	0x00, 0x00, 0x00, 0x00


//--------------------- .nv.info._Z6kernelv       --------------------------
	.section	.nv.info._Z6kernelv,"",@"SHT_CUDA_INFO"
	.sectionflags	@""
	.align	4


	//----- nvinfo : EIATTR_CUDA_API_VERSION
	.align		4
        /*0000*/ 	.byte	0x04, 0x37
        /*0002*/ 	.short	(.L_8 - .L_7)
.L_7:
        /*0004*/ 	.word	0x00000082


	//----- nvinfo : EIATTR_SPARSE_MMA_MASK
	.align		4
.L_8:
        /*0008*/ 	.byte	0x03, 0x50
        /*000a*/ 	.short	0x0000


	//----- nvinfo : EIATTR_MAXREG_COUNT
	.align		4
        /*000c*/ 	.byte	0x03, 0x1b
        /*000e*/ 	.short	0x00ff


	//----- nvinfo : EIATTR_EXTERNS
	.align		4
        /*0010*/ 	.byte	0x04, 0x0f
        /*0012*/ 	.short	(.L_10 - .L_9)


	//   ....[0]....
	.align		4
.L_9:
        /*0014*/ 	.word	index@(vprintf)


	//----- nvinfo : EIATTR_MERCURY_ISA_VERSION
	.align		4
.L_10:
        /*0018*/ 	.byte	0x03, 0x5f
        /*001a*/ 	.short	0x0101


	//----- nvinfo : EIATTR_VRC_CTA_INIT_COUNT
	.align		4
        /*001c*/ 	.byte	0x02, 0x4a
	.zero		1
	.zero		1


	//----- nvinfo : EIATTR_SYSCALL_OFFSETS
	.align		4
        /*0020*/ 	.byte	0x04, 0x46
        /*0022*/ 	.short	(.L_12 - .L_11)


	//   ....[0]....
.L_11:
        /*0024*/ 	.word	0x00000110


	//----- nvinfo : EIATTR_EXIT_INSTR_OFFSETS
	.align		4
.L_12:
        /*0028*/ 	.byte	0x04, 0x1c
        /*002a*/ 	.short	(.L_14 - .L_13)


	//   ....[0]....
.L_13:
        /*002c*/ 	.word	0x00000120


	//----- nvinfo : EIATTR_SW_WAR
	.align		4
.L_14:
        /*0030*/ 	.byte	0x04, 0x36
        /*0032*/ 	.short	(.L_16 - .L_15)
.L_15:
        /*0034*/ 	.word	0x00000008
.L_16:


//--------------------- .nv.callgraph             --------------------------
	.section	.nv.callgraph,"",@"SHT_CUDA_CALLGRAPH"
	.align	4
	.sectionentsize	8
	.align		4
        /*0000*/ 	.word	0x00000000
	.align		4
        /*0004*/ 	.word	0xffffffff
	.align		4
        /*0008*/ 	.word	index@(_Z6kernelv)
	.align		4
        /*000c*/ 	.word	index@(vprintf)
	.align		4
        /*0010*/ 	.word	0x00000000
	.align		4
        /*0014*/ 	.word	0xfffffffe
	.align		4
        /*0018*/ 	.word	0x00000000
	.align		4
        /*001c*/ 	.word	0xfffffffd
	.align		4
        /*0020*/ 	.word	0x00000000
	.align		4
        /*0024*/ 	.word	0xfffffffc


//--------------------- .nv.constant4             --------------------------
	.section	.nv.constant4,"a",@progbits
	.align	8
	.align		8
.nv.constant4:
        /*0000*/ 	.dword	vprintf
	.align		8
        /*0008*/ 	.dword	$str


//--------------------- .text._Z6kernelv          --------------------------
	.section	.text._Z6kernelv,"ax",@progbits
	.align	128
        .global         _Z6kernelv
        .type           _Z6kernelv,@function
        .size           _Z6kernelv,(.L_x_2 - _Z6kernelv)
        .other          _Z6kernelv,@"STO_CUDA_ENTRY STV_DEFAULT"
_Z6kernelv:
.text._Z6kernelv:
[----:B------:R-:W0:Y:S01]  /*0000*/  LDC R1, c[0x0][0x37c] ;  /* 0x0000df00ff017b82 */ /* 0x000e220000000800 */
[----:B------:R-:W-:Y:S02]  /*0010*/  HFMA2 R11, -RZ, RZ, 2.017578125, 0.006561279296875 ;  /* 0x40091eb8ff0b7431 */ /* 0x000fe400000001ff */
[----:B0-----:R-:W-:Y:S01]  /*0020*/  VIADD R1, R1, 0xfffffff0 ;  /* 0xfffffff001017836 */ /* 0x001fe20000000000 */
[----:B------:R-:W-:Y:S01]  /*0030*/  MOV R0, 0x0 ;  /* 0x0000000000007802 */ /* 0x000fe20000000f00 */
[----:B------:R-:W-:Y:S01]  /*0040*/  IMAD.MOV.U32 R10, RZ, RZ, 0x60000000 ;  /* 0x60000000ff0a7424 */ /* 0x000fe200078e00ff */
[----:B------:R-:W0:Y:S01]  /*0050*/  LDCU UR4, c[0x0][0x2f8] ;  /* 0x00005f00ff0477ac */ /* 0x000e220008000800 */
[----:B------:R-:W-:Y:S01]  /*0060*/  IMAD.MOV.U32 R8, RZ, RZ, 0x2a ;  /* 0x0000002aff087424 */ /* 0x000fe200078e00ff */
[----:B------:R1:W2:Y:S02]  /*0070*/  LDC.64 R2, c[0x4][R0] ;  /* 0x0100000000027b82 */ /* 0x0002a40000000a00 */
[----:B------:R1:W-:Y:S01]  /*0080*/  STL.64 [R1+0x8], R10 ;  /* 0x0000080a01007387 */ /* 0x0003e20000100a00 */
[----:B------:R-:W3:Y:S03]  /*0090*/  LDCU.64 UR6, c[0x4][0x8] ;  /* 0x01000100ff0677ac */ /* 0x000ee60008000a00 */
[----:B------:R1:W-:Y:S01]  /*00a0*/  STL [R1], R8 ;  /* 0x0000000801007387 */ /* 0x0003e20000100800 */
[----:B------:R-:W4:Y:S01]  /*00b0*/  LDCU UR5, c[0x0][0x2fc] ;  /* 0x00005f80ff0577ac */ /* 0x000f220008000800 */
[----:B0-----:R-:W-:-:S02]  /*00c0*/  IADD3 R6, P0, PT, R1, UR4, RZ ;  /* 0x0000000401067c10 */ /* 0x001fc4000ff1e0ff */
[----:B---3--:R-:W-:Y:S01]  /*00d0*/  MOV R4, UR6 ;  /* 0x0000000600047c02 */ /* 0x008fe20008000f00 */
[----:B------:R-:W-:Y:S01]  /*00e0*/  IMAD.U32 R5, RZ, RZ, UR7 ;  /* 0x00000007ff057e24 */ /* 0x000fe2000f8e00ff */
[----:B-1--4-:R-:W-:-:S09]  /*00f0*/  IADD3.X R7, PT, PT, RZ, UR5, RZ, P0, !PT ;  /* 0x00000005ff077c10 */ /* 0x012fd200087fe4ff */
[----:B------:R-:W-:-:S07]  /*0100*/  LEPC R20, `(.L_x_0) ;  /* 0x000000001014794e */ /* 0x000fce0000000000 */
[----:B--2---:R-:W-:Y:S05]  /*0110*/  CALL.ABS.NOINC R2 ;  /* 0x0000000002007343 */ /* 0x004fea0003c00000 */
.L_x_0:
[----:B------:R-:W-:Y:S05]  /*0120*/  EXIT ;  /* 0x000000000000794d */ /* 0x000fea0003800000 */
.L_x_1:
[----:B------:R-:W-:-:S00]  /*0130*/  BRA `(.L_x_1) ;  /* 0xfffffffc00fc7947 */ /* 0x000fc0000383ffff */
[----:B------:R-:W-:-:S00]  /*0140*/  NOP ;  /* 0x0000000000007918 */ /* 0x000fc00000000000 */
        /* <DEDUP_REMOVED lines=11> */
.L_x_2:


//--------------------- .nv.global.init           --------------------------
	.section	.nv.global.init,"aw",@progbits
.nv.global.init:
	.type		$str,@object
	.size		$str,(.L_0 - $str)
$str:
        /*0000*/ 	.byte	0x49, 0x6e, 0x20, 0x64, 0x65, 0x76, 0x69, 0x63, 0x65, 0x20, 0x66, 0x75, 0x6e, 0x63, 0x74, 0x69
        /*0010*/ 	.byte	0x6f, 0x6e, 0x3a, 0x20, 0x61, 0x20, 0x3d, 0x20, 0x25, 0x64, 0x2c, 0x20, 0x62, 0x20, 0x3d, 0x20
        /*0020*/ 	.byte	0x25, 0x66, 0x0a, 0x00
.L_0:


//--------------------- .nv.shared.reserved.0     --------------------------
	.section	.nv.shared.reserved.0,"aw",@nobits
	.weak		__nv_reservedSMEM_offset_0_alias
	.size		__nv_reservedSMEM_offset_0_alias, 0, 64
	.other		__nv_reservedSMEM_offset_0_alias,@"STO_CUDA_RESERVED_SHARED STV_DEFAULT"
__nv_reservedSMEM_offset_0_alias:
	.zero		0
	.zero		64


//--------------------- .nv.constant0._Z6kernelv  --------------------------
	.section	.nv.constant0._Z6kernelv,"a",@progbits
	.sectionflags	@""
	.align	4
.nv.constant0._Z6kernelv:
	.zero		896


//--------------------- SYMBOLS --------------------------

	.type		.nv.reservedSmem.offset0,@object
	.size		.nv.reservedSmem.offset0,0x4
	.type		vprintf,@function
